	.headerflags	@"EF_CUDA_TEXMODE_UNIFIED EF_CUDA_64BIT_ADDRESS EF_CUDA_ACCELERATORS EF_CUDA_SM90 EF_CUDA_VIRTUAL_SM(EF_CUDA_SM90)"
	.elftype	@"ET_EXEC"


//--------------------- .nv.info                  --------------------------
	.section	.nv.info,"",@"SHT_CUDA_INFO"
	.align	4


	//----- nvinfo : EIATTR_REGCOUNT
	.align		4
        /*0000*/ 	.byte	0x04, 0x2f
        /*0002*/ 	.short	(.L_1 - .L_0)
	.align		4
.L_0:
        /*0004*/ 	.word	index@(triton_per_fused_native_group_norm_6)
        /*0008*/ 	.word	0x00000013


	//----- nvinfo : EIATTR_MIN_STACK_SIZE
	.align		4
.L_1:
        /*000c*/ 	.byte	0x04, 0x12
        /*000e*/ 	.short	(.L_3 - .L_2)
	.align		4
.L_2:
        /*0010*/ 	.word	index@(triton_per_fused_native_group_norm_6)
        /*0014*/ 	.word	0x00000000


	//----- nvinfo : EIATTR_FRAME_SIZE
	.align		4
.L_3:
        /*0018*/ 	.byte	0x04, 0x11
        /*001a*/ 	.short	(.L_5 - .L_4)
	.align		4
.L_4:
        /*001c*/ 	.word	index@(triton_per_fused_native_group_norm_6)
        /*0020*/ 	.word	0x00000000


	//----- nvinfo : EIATTR_MIN_STACK_SIZE
	.align		4
.L_5:
        /*0024*/ 	.byte	0x04, 0x12
        /*0026*/ 	.short	(.L_7 - .L_6)
	.align		4
.L_6:
        /*0028*/ 	.word	index@(triton_per_fused_native_group_norm_6)
        /*002c*/ 	.word	0x00000000
.L_7:


//--------------------- .nv.info.triton_per_fused_native_group_norm_6 --------------------------
	.section	.nv.info.triton_per_fused_native_group_norm_6,"",@"SHT_CUDA_INFO"
	.sectionflags	@""
	.align	4


	//----- nvinfo : EIATTR_CUDA_API_VERSION
	.align		4
        /*0000*/ 	.byte	0x04, 0x37
        /*0002*/ 	.short	(.L_9 - .L_8)
.L_8:
        /*0004*/ 	.word	0x0000007c


	//----- nvinfo : EIATTR_KPARAM_INFO
	.align		4
.L_9:
        /*0008*/ 	.byte	0x04, 0x17
        /*000a*/ 	.short	(.L_11 - .L_10)
.L_10:
        /*000c*/ 	.word	0x00000000
        /*0010*/ 	.short	0x0005
        /*0012*/ 	.short	0x0024
        /*0014*/ 	.byte	0x00, 0xf0, 0x11, 0x00


	//----- nvinfo : EIATTR_KPARAM_INFO
	.align		4
.L_11:
        /*0018*/ 	.byte	0x04, 0x17
        /*001a*/ 	.short	(.L_13 - .L_12)
.L_12:
        /*001c*/ 	.word	0x00000000
        /*0020*/ 	.short	0x0004
        /*0022*/ 	.short	0x0020
        /*0024*/ 	.byte	0x00, 0xf0, 0x11, 0x00


	//----- nvinfo : EIATTR_KPARAM_INFO
	.align		4
.L_13:
        /*0028*/ 	.byte	0x04, 0x17
        /*002a*/ 	.short	(.L_15 - .L_14)
.L_14:
        /*002c*/ 	.word	0x00000000
        /*0030*/ 	.short	0x0003
        /*0032*/ 	.short	0x0018
        /*0034*/ 	.byte	0x00, 0xf4, 0x21, 0x00


	//----- nvinfo : EIATTR_KPARAM_INFO
	.align		4
.L_15:
        /*0038*/ 	.byte	0x04, 0x17
        /*003a*/ 	.short	(.L_17 - .L_16)
.L_16:
        /*003c*/ 	.word	0x00000000
        /*0040*/ 	.short	0x0002
        /*0042*/ 	.short	0x0010
        /*0044*/ 	.byte	0x00, 0xf4, 0x21, 0x00


	//----- nvinfo : EIATTR_KPARAM_INFO
	.align		4
.L_17:
        /*0048*/ 	.byte	0x04, 0x17
        /*004a*/ 	.short	(.L_19 - .L_18)
.L_18:
        /*004c*/ 	.word	0x00000000
        /*0050*/ 	.short	0x0001
        /*0052*/ 	.short	0x0008
        /*0054*/ 	.byte	0x00, 0xf4, 0x21, 0x00


	//----- nvinfo : EIATTR_KPARAM_INFO
	.align		4
.L_19:
        /*0058*/ 	.byte	0x04, 0x17
        /*005a*/ 	.short	(.L_21 - .L_20)
.L_20:
        /*005c*/ 	.word	0x00000000
        /*0060*/ 	.short	0x0000
        /*0062*/ 	.short	0x0000
        /*0064*/ 	.byte	0x00, 0xf4, 0x21, 0x00


	//----- nvinfo : EIATTR_SPARSE_MMA_MASK
	.align		4
.L_21:
        /*0068*/ 	.byte	0x03, 0x50
        /*006a*/ 	.short	0x0000


	//----- nvinfo : EIATTR_MAXREG_COUNT
	.align		4
        /*006c*/ 	.byte	0x03, 0x1b
        /*006e*/ 	.short	0x00ff


	//----- nvinfo : EIATTR_COOP_GROUP_MASK_REGIDS
	.align		4
        /*0070*/ 	.byte	0x04, 0x29
        /*0072*/ 	.short	(.L_23 - .L_22)


	//   ....[0]....
.L_22:
        /*0074*/ 	.word	0xffffffff


	//   ....[1]....
        /*0078*/ 	.word	0xffffffff


	//   ....[2]....
        /*007c*/ 	.word	0xffffffff


	//   ....[3]....
        /*0080*/ 	.word	0xffffffff


	//   ....[4]....
        /*0084*/ 	.word	0xffffffff


	//   ....[5]....
        /*0088*/ 	.word	0xffffffff


	//   ....[6]....
        /*008c*/ 	.word	0xffffffff


	//   ....[7]....
        /*0090*/ 	.word	0xffffffff


	//   ....[8]....
        /*0094*/ 	.word	0xffffffff


	//   ....[9]....
        /*0098*/ 	.word	0xffffffff


	//   ....[10]....
        /*009c*/ 	.word	0xffffffff


	//   ....[11]....
        /*00a0*/ 	.word	0xffffffff


	//----- nvinfo : EIATTR_COOP_GROUP_INSTR_OFFSETS
	.align		4
.L_23:
        /*00a4*/ 	.byte	0x04, 0x28
        /*00a6*/ 	.short	(.L_25 - .L_24)


	//   ....[0]....
.L_24:
        /*00a8*/ 	.word	0x00000310


	//   ....[1]....
        /*00ac*/ 	.word	0x00000330


	//   ....[2]....
        /*00b0*/ 	.word	0x00000350


	//   ....[3]....
        /*00b4*/ 	.word	0x00000370


	//   ....[4]....
        /*00b8*/ 	.word	0x00000390


	//   ....[5]....
        /*00bc*/ 	.word	0x00000440


	//   ....[6]....
        /*00c0*/ 	.word	0x00000500


	//   ....[7]....
        /*00c4*/ 	.word	0x00000520


	//   ....[8]....
        /*00c8*/ 	.word	0x00000540


	//   ....[9]....
        /*00cc*/ 	.word	0x00000560


	//   ....[10]....
        /*00d0*/ 	.word	0x00000580


	//   ....[11]....
        /*00d4*/ 	.word	0x000005f0


	//----- nvinfo : EIATTR_EXIT_INSTR_OFFSETS
	.align		4
.L_25:
        /*00d8*/ 	.byte	0x04, 0x1c
        /*00da*/ 	.short	(.L_27 - .L_26)


	//   ....[0]....
.L_26:
        /*00dc*/ 	.word	0x000006b0


	//   ....[1]....
        /*00e0*/ 	.word	0x000006e0


	//----- nvinfo : EIATTR_REQNTID
	.align		4
.L_27:
        /*00e4*/ 	.byte	0x04, 0x10
        /*00e6*/ 	.short	(.L_29 - .L_28)
.L_28:
        /*00e8*/ 	.word	0x00000040
        /*00ec*/ 	.word	0x00000001
        /*00f0*/ 	.word	0x00000001


	//----- nvinfo : EIATTR_CBANK_PARAM_SIZE
	.align		4
.L_29:
        /*00f4*/ 	.byte	0x03, 0x19
        /*00f6*/ 	.short	0x0028


	//----- nvinfo : EIATTR_PARAM_CBANK
	.align		4
        /*00f8*/ 	.byte	0x04, 0x0a
        /*00fa*/ 	.short	(.L_31 - .L_30)
	.align		4
.L_30:
        /*00fc*/ 	.word	index@(.nv.constant0.triton_per_fused_native_group_norm_6)
        /*0100*/ 	.short	0x0210
        /*0102*/ 	.short	0x0028


	//----- nvinfo : EIATTR_SW_WAR
	.align		4
.L_31:
        /*0104*/ 	.byte	0x04, 0x36
        /*0106*/ 	.short	(.L_33 - .L_32)
.L_32:
        /*0108*/ 	.word	0x00000008
.L_33:


//--------------------- .nv.callgraph             --------------------------
	.section	.nv.callgraph,"",@"SHT_CUDA_CALLGRAPH"
	.align	4
	.sectionentsize	8
	.align		4
        /*0000*/ 	.word	0x00000000
	.align		4
        /*0004*/ 	.word	0xffffffff
	.align		4
        /*0008*/ 	.word	0x00000000
	.align		4
        /*000c*/ 	.word	0xfffffffe
	.align		4
        /*0010*/ 	.word	0x00000000
	.align		4
        /*0014*/ 	.word	0xfffffffd
	.align		4
        /*0018*/ 	.word	0x00000000
	.align		4
        /*001c*/ 	.word	0xfffffffc


//--------------------- .text.triton_per_fused_native_group_norm_6 --------------------------
	.section	.text.triton_per_fused_native_group_norm_6,"ax",@progbits
	.sectionflags	@"SHF_BARRIERS=1"
	.align	128
        .global         triton_per_fused_native_group_norm_6
        .type           triton_per_fused_native_group_norm_6,@function
        .size           triton_per_fused_native_group_norm_6,(.L_x_1 - triton_per_fused_native_group_norm_6)
        .other          triton_per_fused_native_group_norm_6,@"STO_CUDA_ENTRY STV_DEFAULT"
triton_per_fused_native_group_norm_6:
.text.triton_per_fused_native_group_norm_6:
[----:B------:R-:W0:Y:S02]  /*0000*/  LDC R1, c[0x0][0x28] ;  /* 0x00000a00ff017b82 */ /* 0x000e240000000800 */
[----:B------:R-:W1:Y:S01]  /*0010*/  S2R R0, SR_CTAID.X ;  /* 0x0000000000007919 */ /* 0x000e620000002500 */
[----:B------:R-:W-:Y:S01]  /*0020*/  ULDC.64 UR6, c[0x0][0x208] ;  /* 0x0000820000067ab9 */ /* 0x000fe20000000a00 */
[----:B------:R-:W2:Y:S01]  /*0030*/  S2R R12, SR_TID.X ;  /* 0x00000000000c7919 */ /* 0x000ea20000002100 */
[----:B-1----:R-:W-:Y:S02]  /*0040*/  SHF.R.S32.HI R3, RZ, 0x1f, R0 ;  /* 0x0000001fff037819 */ /* 0x002fe40000011400 */
[----:B------:R-:W-:Y:S02]  /*0050*/  ISETP.GE.AND P0, PT, R0, 0x800, PT ;  /* 0x000008000000780c */ /* 0x000fe40003f06270 */
[CC--:B------:R-:W-:Y:S02]  /*0060*/  LEA.HI R7, R3.reuse, R0.reuse, RZ, 0x3 ;  /* 0x0000000003077211 */ /* 0x0c0fe400078f18ff */
[----:B------:R-:W-:Y:S02]  /*0070*/  LEA.HI R8, R3, R0, RZ, 0x9 ;  /* 0x0000000003087211 */ /* 0x000fe400078f48ff */
[----:B------:R-:W-:-:S02]  /*0080*/  SHF.R.S32.HI R2, RZ, 0x3, R7 ;  /* 0x00000003ff027819 */ /* 0x000fc40000011407 */
[----:B------:R-:W-:Y:S01]  /*0090*/  SHF.R.S32.HI R9, RZ, 0x1f, R7 ;  /* 0x0000001fff097819 */ /* 0x000fe20000011407 */
[----:B------:R-:W-:Y:S01]  /*00a0*/  IMAD.SHL.U32 R8, R8, 0x80, RZ ;  /* 0x0000008008087824 */ /* 0x000fe200078e00ff */
[----:B--2---:R-:W-:Y:S02]  /*00b0*/  LOP3.LUT R4, R12, 0x3f, RZ, 0xc0, !PT ;  /* 0x0000003f0c047812 */ /* 0x004fe400078ec0ff */
[----:B------:R-:W-:Y:S02]  /*00c0*/  LEA.HI R9, R9, R2, RZ, 0x6 ;  /* 0x0000000209097211 */ /* 0x000fe400078f30ff */
[----:B------:R-:W-:Y:S02]  /*00d0*/  LOP3.LUT R7, R7, 0x1ffffff8, RZ, 0xc0, !PT ;  /* 0x1ffffff807077812 */ /* 0x000fe400078ec0ff */
[----:B------:R-:W-:Y:S02]  /*00e0*/  LOP3.LUT R9, R9, 0x1ffffc0, RZ, 0xc0, !PT ;  /* 0x01ffffc009097812 */ /* 0x000fe400078ec0ff */
[----:B------:R-:W-:-:S02]  /*00f0*/  LOP3.LUT R14, R8, 0xffff0000, RZ, 0xc0, !PT ;  /* 0xffff0000080e7812 */ /* 0x000fc400078ec0ff */
[----:B------:R-:W-:Y:S01]  /*0100*/  IADD3 R7, -R7, R0, RZ ;  /* 0x0000000007077210 */ /* 0x000fe20007ffe1ff */
[----:B------:R-:W-:Y:S02]  /*0110*/  IMAD.IADD R9, R2, 0x1, -R9 ;  /* 0x0000000102097824 */ /* 0x000fe400078e0a09 */
[----:B------:R-:W1:Y:S02]  /*0120*/  LDC.64 R2, c[0x0][0x210] ;  /* 0x00008400ff027b82 */ /* 0x000e640000000a00 */
[----:B------:R-:W-:Y:S01]  /*0130*/  IMAD R14, R7, 0x8, R14 ;  /* 0x00000008070e7824 */ /* 0x000fe200078e020e */
[----:B------:R-:W-:Y:S01]  /*0140*/  SHF.R.S32.HI R10, RZ, 0x18, R9 ;  /* 0x00000018ff0a7819 */ /* 0x000fe20000011409 */
[----:B------:R-:W-:-:S03]  /*0150*/  IMAD R9, R9, 0x80, R4 ;  /* 0x0000008009097824 */ /* 0x000fc600078e0204 */
[----:B------:R-:W-:Y:S01]  /*0160*/  SGXT R10, R10, 0x1 ;  /* 0x000000010a0a781a */ /* 0x000fe20000000200 */
[----:B------:R-:W-:-:S03]  /*0170*/  VIADD R8, R9, 0x40 ;  /* 0x0000004009087836 */ /* 0x000fc60000000000 */
[C---:B------:R-:W-:Y:S02]  /*0180*/  LEA.HI R11, R10.reuse, R9, RZ, 0xa ;  /* 0x000000090a0b7211 */ /* 0x040fe400078f50ff */
[----:B------:R-:W-:Y:S02]  /*0190*/  LEA.HI R13, R10, R8, RZ, 0xa ;  /* 0x000000080a0d7211 */ /* 0x000fe400078f50ff */
[----:B------:R-:W-:Y:S02]  /*01a0*/  LOP3.LUT R10, R11, 0x3fffc00, RZ, 0xc0, !PT ;  /* 0x03fffc000b0a7812 */ /* 0x000fe400078ec0ff */
[----:B------:R-:W-:Y:S02]  /*01b0*/  LOP3.LUT R7, R13, 0x3fffc00, RZ, 0xc0, !PT ;  /* 0x03fffc000d077812 */ /* 0x000fe400078ec0ff */
[-C--:B------:R-:W-:Y:S01]  /*01c0*/  LEA.HI.SX32 R11, R11, R14.reuse, 0x16 ;  /* 0x0000000e0b0b7211 */ /* 0x080fe200078fb2ff */
[----:B------:R-:W-:Y:S01]  /*01d0*/  IMAD.IADD R10, R9, 0x1, -R10 ;  /* 0x00000001090a7824 */ /* 0x000fe200078e0a0a */
[----:B------:R-:W-:Y:S01]  /*01e0*/  LEA.HI.SX32 R14, R13, R14, 0x16 ;  /* 0x0000000e0d0e7211 */ /* 0x000fe200078fb2ff */
[----:B------:R-:W-:-:S03]  /*01f0*/  IMAD.IADD R7, R8, 0x1, -R7 ;  /* 0x0000000108077824 */ /* 0x000fc600078e0a07 */
[----:B------:R-:W-:Y:S01]  /*0200*/  LEA R9, R10, R11, 0x6 ;  /* 0x0000000b0a097211 */ /* 0x000fe200078e30ff */
[----:B------:R-:W-:Y:S01]  /*0210*/  IMAD R7, R7, 0x40, R14 ;  /* 0x0000004007077824 */ /* 0x000fe200078e020e */
[----:B------:R-:W-:-:S03]  /*0220*/  HFMA2.MMA R10, -RZ, RZ, 0, 0 ;  /* 0x00000000ff0a7435 */ /* 0x000fc600000001ff */
[----:B-1----:R-:W-:-:S04]  /*0230*/  IMAD.WIDE R8, R9, 0x4, R2 ;  /* 0x0000000409087825 */ /* 0x002fc800078e0202 */
[----:B------:R-:W-:-:S04]  /*0240*/  IMAD.WIDE R2, R7, 0x4, R2 ;  /* 0x0000000407027825 */ /* 0x000fc800078e0202 */
[----:B------:R-:W-:Y:S01]  /*0250*/  IMAD.MOV.U32 R7, RZ, RZ, RZ ;  /* 0x000000ffff077224 */ /* 0x000fe200078e00ff */
[----:B------:R-:W2:Y:S05]  /*0260*/  @!P0 LDG.E.EL R10, desc[UR6][R2.64] ;  /* 0x00000006020a8981 */ /* 0x000eaa000c2e1900 */
[----:B------:R-:W3:Y:S01]  /*0270*/  @!P0 LDG.E.EL R7, desc[UR6][R8.64] ;  /* 0x0000000608078981 */ /* 0x000ee2000c2e1900 */
[----:B------:R-:W1:Y:S01]  /*0280*/  S2UR UR5, SR_CgaCtaId ;  /* 0x00000000000579c3 */ /* 0x000e620000008800 */
[C---:B------:R-:W-:Y:S01]  /*0290*/  LOP3.LUT P2, RZ, R12.reuse, 0x1f, RZ, 0xc0, !PT ;  /* 0x0000001f0cff7812 */ /* 0x040fe2000784c0ff */
[----:B------:R-:W-:Y:S01]  /*02a0*/  UMOV UR4, 0x400 ;  /* 0x0000040000047882 */ /* 0x000fe20000000000 */
[----:B------:R-:W-:Y:S01]  /*02b0*/  ISETP.GE.AND P3, PT, R12, 0x2, PT ;  /* 0x000000020c00780c */ /* 0x000fe20003f66270 */
[----:B-1----:R-:W-:Y:S01]  /*02c0*/  UPRMT UR4, UR5, 0x654, UR4 ;  /* 0x0000065405047896 */ /* 0x002fe20008000004 */
[----:B--2---:R-:W-:-:S02]  /*02d0*/  SEL R15, R10, RZ, !P0 ;  /* 0x000000ff0a0f7207 */ /* 0x004fc40004000000 */
[----:B---3--:R-:W-:-:S05]  /*02e0*/  SEL R13, R7, RZ, !P0 ;  /* 0x000000ff070d7207 */ /* 0x008fca0004000000 */
[----:B------:R-:W-:-:S05]  /*02f0*/  FADD R7, R13, R15 ;  /* 0x0000000f0d077221 */ /* 0x000fca0000000000 */
[----:B------:R-:W-:-:S05]  /*0300*/  FSEL R7, R7, RZ, !P0 ;  /* 0x000000ff07077208 */ /* 0x000fca0004000000 */
[----:B------:R-:W1:Y:S02]  /*0310*/  SHFL.BFLY PT, R10, R7, 0x10, 0x1f ;  /* 0x0e001f00070a7f89 */ /* 0x000e6400000e0000 */
[----:B-1----:R-:W-:-:S05]  /*0320*/  FADD R10, R7, R10 ;  /* 0x0000000a070a7221 */ /* 0x002fca0000000000 */
[----:B------:R-:W1:Y:S02]  /*0330*/  SHFL.BFLY PT, R11, R10, 0x8, 0x1f ;  /* 0x0d001f000a0b7f89 */ /* 0x000e6400000e0000 */
[----:B-1----:R-:W-:-:S05]  /*0340*/  FADD R11, R10, R11 ;  /* 0x0000000b0a0b7221 */ /* 0x002fca0000000000 */
[----:B------:R-:W1:Y:S02]  /*0350*/  SHFL.BFLY PT, R14, R11, 0x4, 0x1f ;  /* 0x0c801f000b0e7f89 */ /* 0x000e6400000e0000 */
[----:B-1----:R-:W-:-:S05]  /*0360*/  FADD R14, R11, R14 ;  /* 0x0000000e0b0e7221 */ /* 0x002fca0000000000 */
[----:B------:R-:W1:Y:S02]  /*0370*/  SHFL.BFLY PT, R3, R14, 0x2, 0x1f ;  /* 0x0c401f000e037f89 */ /* 0x000e6400000e0000 */
[----:B-1----:R-:W-:-:S05]  /*0380*/  FADD R2, R14, R3 ;  /* 0x000000030e027221 */ /* 0x002fca0000000000 */
[----:B------:R-:W1:Y:S01]  /*0390*/  SHFL.BFLY PT, R3, R2, 0x1, 0x1f ;  /* 0x0c201f0002037f89 */ /* 0x000e6200000e0000 */
[----:B------:R-:W-:-:S04]  /*03a0*/  SHF.R.U32.HI R7, RZ, 0x3, R12 ;  /* 0x00000003ff077819 */ /* 0x000fc8000001160c */
[----:B------:R-:W-:Y:S01]  /*03b0*/  LOP3.LUT R7, R7, 0x4, RZ, 0xc0, !PT ;  /* 0x0000000407077812 */ /* 0x000fe200078ec0ff */
[----:B-1----:R-:W-:-:S05]  /*03c0*/  FADD R10, R2, R3 ;  /* 0x00000003020a7221 */ /* 0x002fca0000000000 */
[----:B------:R-:W-:Y:S01]  /*03d0*/  @!P2 STS [R7+UR4], R10 ;  /* 0x0000000a0700a988 */ /* 0x000fe20008000804 */
[C---:B------:R-:W-:Y:S01]  /*03e0*/  LEA R3, R12.reuse, UR4, 0x2 ;  /* 0x000000040c037c11 */ /* 0x040fe2000f8e10ff */
[----:B------:R-:W-:Y:S06]  /*03f0*/  BAR.SYNC.DEFER_BLOCKING 0x0 ;  /* 0x0000000000007b1d */ /* 0x000fec0000010000 */
[----:B------:R-:W1:Y:S01]  /*0400*/  @!P3 LDS R6, [R3] ;  /* 0x000000000306b984 */ /* 0x000e620000000800 */
[----:B------:R-:W-:-:S04]  /*0410*/  LOP3.LUT R2, R12, 0x1, RZ, 0xc0, !PT ;  /* 0x000000010c027812 */ /* 0x000fc800078ec0ff */
[----:B------:R-:W-:-:S04]  /*0420*/  ISETP.NE.U32.AND P1, PT, R2, 0x1, PT ;  /* 0x000000010200780c */ /* 0x000fc80003f25070 */
[----:B------:R-:W-:Y:S01]  /*0430*/  ISETP.LT.AND P1, PT, R12, 0x2, P1 ;  /* 0x000000020c00780c */ /* 0x000fe20000f21270 */
[----:B-1----:R-:W1:Y:S02]  /*0440*/  SHFL.BFLY PT, R9, R6, 0x1, 0x1f ;  /* 0x0c201f0006097f89 */ /* 0x002e6400000e0000 */
[----:B-1----:R-:W-:-:S10]  /*0450*/  FADD R8, R6, R9 ;  /* 0x0000000906087221 */ /* 0x002fd40000000000 */
[----:B------:R-:W-:Y:S01]  /*0460*/  @P1 STS [R3], R8 ;  /* 0x0000000803001388 */ /* 0x000fe20000000800 */
[----:B------:R-:W-:Y:S06]  /*0470*/  BAR.SYNC.DEFER_BLOCKING 0x0 ;  /* 0x0000000000007b1d */ /* 0x000fec0000010000 */
[----:B------:R-:W1:Y:S02]  /*0480*/  LDS R2, [UR4] ;  /* 0x00000004ff027984 */ /* 0x000e640008000800 */
[----:B-1----:R-:W-:-:S04]  /*0490*/  FMUL R2, R2, 0.0078125 ;  /* 0x3c00000002027820 */ /* 0x002fc80000400000 */
[--C-:B------:R-:W-:Y:S01]  /*04a0*/  FADD R10, R15, -R2.reuse ;  /* 0x800000020f0a7221 */ /* 0x100fe20000000000 */
[----:B------:R-:W-:Y:S01]  /*04b0*/  FADD R9, R13, -R2 ;  /* 0x800000020d097221 */ /* 0x000fe20000000000 */
[----:B------:R-:W-:Y:S02]  /*04c0*/  BAR.SYNC.DEFER_BLOCKING 0x0 ;  /* 0x0000000000007b1d */ /* 0x000fe40000010000 */
[----:B------:R-:W-:-:S04]  /*04d0*/  FMUL R10, R10, R10 ;  /* 0x0000000a0a0a7220 */ /* 0x000fc80000400000 */
[----:B------:R-:W-:-:S05]  /*04e0*/  FFMA R10, R9, R9, R10 ;  /* 0x00000009090a7223 */ /* 0x000fca000000000a */
        /* <DEDUP_REMOVED lines=9> */
[----:B------:R-:W1:Y:S02]  /*0580*/  SHFL.BFLY PT, R13, R8, 0x1, 0x1f ;  /* 0x0c201f00080d7f89 */ /* 0x000e6400000e0000 */
[----:B-1----:R-:W-:Y:S02]  /*0590*/  FADD R16, R8, R13 ;  /* 0x0000000d08107221 */ /* 0x002fe40000000000 */
[----:B------:R-:W1:Y:S03]  /*05a0*/  LDC.64 R8, c[0x0][0x218] ;  /* 0x00008600ff087b82 */ /* 0x000e660000000a00 */
[----:B------:R-:W-:Y:S05]  /*05b0*/  @!P2 STS [R7+UR4], R16 ;  /* 0x000000100700a988 */ /* 0x000fea0008000804 */
[----:B------:R-:W-:Y:S08]  /*05c0*/  BAR.SYNC.DEFER_BLOCKING 0x0 ;  /* 0x0000000000007b1d */ /* 0x000ff00000010000 */
[----:B------:R-:W2:Y:S01]  /*05d0*/  LDC.64 R12, c[0x0][0x228] ;  /* 0x00008a00ff0c7b82 */ /* 0x000ea20000000a00 */
[----:B------:R-:W3:Y:S04]  /*05e0*/  @!P3 LDS R5, [R3] ;  /* 0x000000000305b984 */ /* 0x000ee80000000800 */
[----:B---3--:R-:W3:Y:S02]  /*05f0*/  SHFL.BFLY PT, R10, R5, 0x1, 0x1f ;  /* 0x0c201f00050a7f89 */ /* 0x008ee400000e0000 */
[----:B---3--:R-:W-:-:S02]  /*0600*/  FADD R14, R5, R10 ;  /* 0x0000000a050e7221 */ /* 0x008fc40000000000 */
[----:B------:R-:W3:Y:S03]  /*0610*/  LDC.64 R10, c[0x0][0x220] ;  /* 0x00008800ff0a7b82 */ /* 0x000ee60000000a00 */
[----:B------:R-:W-:Y:S05]  /*0620*/  @P1 STS [R3], R14 ;  /* 0x0000000e03001388 */ /* 0x000fea0000000800 */
[----:B------:R-:W-:Y:S06]  /*0630*/  BAR.SYNC.DEFER_BLOCKING 0x0 ;  /* 0x0000000000007b1d */ /* 0x000fec0000010000 */
[----:B------:R-:W4:Y:S01]  /*0640*/  LDS R15, [UR4] ;  /* 0x00000004ff0f7984 */ /* 0x000f220008000800 */
[----:B------:R-:W-:Y:S01]  /*0650*/  ISETP.EQ.AND P0, PT, R4, RZ, !P0 ;  /* 0x000000ff0400720c */ /* 0x000fe20004702270 */
[----:B-1----:R-:W-:-:S04]  /*0660*/  IMAD.WIDE R6, R0, 0x4, R8 ;  /* 0x0000000400067825 */ /* 0x002fc800078e0208 */
[----:B---3--:R-:W-:-:S04]  /*0670*/  IMAD.WIDE R8, R0, 0x4, R10 ;  /* 0x0000000400087825 */ /* 0x008fc800078e020a */
[----:B--2---:R-:W-:-:S04]  /*0680*/  IMAD.WIDE R4, R0, 0x4, R12 ;  /* 0x0000000400047825 */ /* 0x004fc800078e020c */
[----:B------:R1:W-:Y:S04]  /*0690*/  @P0 STG.E desc[UR6][R6.64], R2 ;  /* 0x0000000206000986 */ /* 0x0003e8000c101906 */
[----:B----4-:R1:W-:Y:S01]  /*06a0*/  @P0 STG.E desc[UR6][R8.64], R15 ;  /* 0x0000000f08000986 */ /* 0x0103e2000c101906 */
[----:B------:R-:W-:Y:S05]  /*06b0*/  @!P0 EXIT ;  /* 0x000000000000894d */ /* 0x000fea0003800000 */
[----:B------:R-:W-:-:S05]  /*06c0*/  IMAD.MOV.U32 R3, RZ, RZ, 0x43000000 ;  /* 0x43000000ff037424 */ /* 0x000fca00078e00ff */
[----:B------:R-:W-:Y:S01]  /*06d0*/  STG.E desc[UR6][R4.64], R3 ;  /* 0x0000000304007986 */ /* 0x000fe2000c101906 */
[----:B------:R-:W-:Y:S05]  /*06e0*/  EXIT ;  /* 0x000000000000794d */ /* 0x000fea0003800000 */
.L_x_0:
[----:B------:R-:W-:-:S00]  /*06f0*/  BRA `(.L_x_0) ;  /* 0xfffffffc00fc7947 */ /* 0x000fc0000383ffff */
[----:B------:R-:W-:-:S00]  /*0700*/  NOP ;  /* 0x0000000000007918 */ /* 0x000fc00000000000 */
[----:B------:R-:W-:-:S00]  /*0710*/  NOP ;  /* 0x0000000000007918 */ /* 0x000fc00000000000 */
[----:B------:R-:W-:-:S00]  /*0720*/  NOP ;  /* 0x0000000000007918 */ /* 0x000fc00000000000 */
[----:B------:R-:W-:-:S00]  /*0730*/  NOP ;  /* 0x0000000000007918 */ /* 0x000fc00000000000 */
[----:B------:R-:W-:-:S00]  /*0740*/  NOP ;  /* 0x0000000000007918 */ /* 0x000fc00000000000 */
[----:B------:R-:W-:-:S00]  /*0750*/  NOP ;  /* 0x0000000000007918 */ /* 0x000fc00000000000 */
[----:B------:R-:W-:-:S00]  /*0760*/  NOP ;  /* 0x0000000000007918 */ /* 0x000fc00000000000 */
[----:B------:R-:W-:-:S00]  /*0770*/  NOP ;  /* 0x0000000000007918 */ /* 0x000fc00000000000 */
.L_x_1:


//--------------------- .nv.shared.triton_per_fused_native_group_norm_6 --------------------------
	.section	.nv.shared.triton_per_fused_native_group_norm_6,"aw",@nobits
	.sectionflags	@""
	.align	16
	.zero		1024


//--------------------- .nv.constant0.triton_per_fused_native_group_norm_6 --------------------------
	.section	.nv.constant0.triton_per_fused_native_group_norm_6,"a",@progbits
	.sectionflags	@""
	.align	4
.nv.constant0.triton_per_fused_native_group_norm_6:
	.zero		568
